//
// Generated by NVIDIA NVVM Compiler
//
// Compiler Build ID: CL-36424714
// Cuda compilation tools, release 13.0, V13.0.88
// Based on NVVM 20.0.0
//

.version 9.0
.target sm_100
.address_size 64

	// .globl	_Z18reverseArrayKernelPiS_i
// _ZZ18reverseArrayKernelPiS_iE10sharedData has been demoted

.visible .entry _Z18reverseArrayKernelPiS_i(
	.param .u64 .ptr .align 1 _Z18reverseArrayKernelPiS_i_param_0,
	.param .u64 .ptr .align 1 _Z18reverseArrayKernelPiS_i_param_1,
	.param .u32 _Z18reverseArrayKernelPiS_i_param_2
)
{
	.reg .b32 	%r<13>;
	.reg .b64 	%rd<9>;
	// demoted variable
	.shared .align 4 .b8 _ZZ18reverseArrayKernelPiS_iE10sharedData[128];
	ld.param.u64 	%rd1, [_Z18reverseArrayKernelPiS_i_param_0];
	ld.param.u64 	%rd2, [_Z18reverseArrayKernelPiS_i_param_1];
	ld.param.u32 	%r1, [_Z18reverseArrayKernelPiS_i_param_2];
	cvta.to.global.u64 	%rd3, %rd2;
	cvta.to.global.u64 	%rd4, %rd1;
	mov.u32 	%r2, %ctaid.x;
	mov.u32 	%r3, %ntid.x;
	mov.u32 	%r4, %tid.x;
	mad.lo.s32 	%r5, %r2, %r3, %r4;
	mul.wide.s32 	%rd5, %r5, 4;
	add.s64 	%rd6, %rd4, %rd5;
	ld.global.u32 	%r6, [%rd6];
	shl.b32 	%r7, %r4, 2;
	mov.u32 	%r8, _ZZ18reverseArrayKernelPiS_iE10sharedData;
	add.s32 	%r9, %r8, %r7;
	st.shared.u32 	[%r9], %r6;
	bar.sync 	0;
	not.b32 	%r10, %r5;
	add.s32 	%r11, %r1, %r10;
	ld.shared.u32 	%r12, [%r9];
	mul.wide.s32 	%rd7, %r11, 4;
	add.s64 	%rd8, %rd3, %rd7;
	st.global.u32 	[%rd8], %r12;
	ret;

}


// ===== COMPILED SASS (sm_100) =====

	.target	sm_100

	.elftype	@"ET_EXEC"


//--------------------- .note.nv.tkinfo           --------------------------
	.section	.note.nv.tkinfo,"",@"SHT_NOTE"
	.sectionflags	@"SHF_NOTE_NV_TKINFO"
	.tkinfo
        /*0018*/ 	.word	0x00000002
        /*0030*/ 	.string	""
        /*0030*/ 	.string	"ptxas"
        /*0030*/ 	.string	"Cuda compilation tools, release 13.0, V13.0.88"
        /*0030*/ 	.string	"Build cuda_13.0.r13.0/compiler.36424714_0"
        /*0030*/ 	.string	"-arch sm_100 -m 64 "



//--------------------- .note.nv.cuinfo           --------------------------
	.section	.note.nv.cuinfo,"",@"SHT_NOTE"
	.sectionflags	@"SHF_NOTE_NV_CUINFO"
        /*0018*/ 	.short	0x0002
        /*001a*/ 	.short	0x0064
        /*001c*/ 	.short	0x0082
	.zero		2


//--------------------- .nv.info                  --------------------------
	.section	.nv.info,"",@"SHT_CUDA_INFO"
	.align	4


	//----- nvinfo : EIATTR_REGCOUNT
	.align		4
        /*0000*/ 	.byte	0x04, 0x2f
        /*0002*/ 	.short	(.L_1 - .L_0)
	.align		4
.L_0:
        /*0004*/ 	.word	index@(_Z18reverseArrayKernelPiS_i)
        /*0008*/ 	.word	0x0000000e


	//----- nvinfo : EIATTR_FRAME_SIZE
	.align		4
.L_1:
        /*000c*/ 	.byte	0x04, 0x11
        /*000e*/ 	.short	(.L_3 - .L_2)
	.align		4
.L_2:
        /*0010*/ 	.word	index@(_Z18reverseArrayKernelPiS_i)
        /*0014*/ 	.word	0x00000000


	//----- nvinfo : EIATTR_MIN_STACK_SIZE
	.align		4
.L_3:
        /*0018*/ 	.byte	0x04, 0x12
        /*001a*/ 	.short	(.L_5 - .L_4)
	.align		4
.L_4:
        /*001c*/ 	.word	index@(_Z18reverseArrayKernelPiS_i)
        /*0020*/ 	.word	0x00000000
.L_5:


//--------------------- .nv.compat                --------------------------
	.section	.nv.compat,"",@"SHT_CUDA_COMPAT_INFO"
	.align	4
        /*0000*/ 	.byte	0x02, 0x09, 0x00, 0x00, 0x02, 0x02, 0x01, 0x00, 0x02, 0x05, 0x05, 0x00, 0x03, 0x07, 0x01, 0x01
        /*0010*/ 	.byte	0x02, 0x03, 0x00, 0x00, 0x02, 0x06, 0x01, 0x00, 0x04, 0x0b, 0x08, 0x00, 0x09, 0x00, 0x00, 0x00
        /*0020*/ 	.byte	0x00, 0x00, 0x00, 0x00


//--------------------- .nv.info._Z18reverseArrayKernelPiS_i --------------------------
	.section	.nv.info._Z18reverseArrayKernelPiS_i,"",@"SHT_CUDA_INFO"
	.sectionflags	@""
	.align	4


	//----- nvinfo : EIATTR_CUDA_API_VERSION
	.align		4
        /*0000*/ 	.byte	0x04, 0x37
        /*0002*/ 	.short	(.L_7 - .L_6)
.L_6:
        /*0004*/ 	.word	0x00000082


	//----- nvinfo : EIATTR_KPARAM_INFO
	.align		4
.L_7:
        /*0008*/ 	.byte	0x04, 0x17
        /*000a*/ 	.short	(.L_9 - .L_8)
.L_8:
        /*000c*/ 	.word	0x00000000
        /*0010*/ 	.short	0x0002
        /*0012*/ 	.short	0x0010
        /*0014*/ 	.byte	0x00, 0xf0, 0x11, 0x00


	//----- nvinfo : EIATTR_KPARAM_INFO
	.align		4
.L_9:
        /*0018*/ 	.byte	0x04, 0x17
        /*001a*/ 	.short	(.L_11 - .L_10)
.L_10:
        /*001c*/ 	.word	0x00000000
        /*0020*/ 	.short	0x0001
        /*0022*/ 	.short	0x0008
        /*0024*/ 	.byte	0x00, 0xf5, 0x21, 0x00


	//----- nvinfo : EIATTR_KPARAM_INFO
	.align		4
.L_11:
        /*0028*/ 	.byte	0x04, 0x17
        /*002a*/ 	.short	(.L_13 - .L_12)
.L_12:
        /*002c*/ 	.word	0x00000000
        /*0030*/ 	.short	0x0000
        /*0032*/ 	.short	0x0000
        /*0034*/ 	.byte	0x00, 0xf5, 0x21, 0x00


	//----- nvinfo : EIATTR_SPARSE_MMA_MASK
	.align		4
.L_13:
        /*0038*/ 	.byte	0x03, 0x50
        /*003a*/ 	.short	0x0000


	//----- nvinfo : EIATTR_MAXREG_COUNT
	.align		4
        /*003c*/ 	.byte	0x03, 0x1b
        /*003e*/ 	.short	0x00ff


	//----- nvinfo : EIATTR_NUM_BARRIERS
	.align		4
        /*0040*/ 	.byte	0x02, 0x4c
        /*0042*/ 	.byte	0x01
	.zero		1


	//----- nvinfo : EIATTR_MERCURY_ISA_VERSION
	.align		4
        /*0044*/ 	.byte	0x03, 0x5f
        /*0046*/ 	.short	0x0101


	//----- nvinfo : EIATTR_VRC_CTA_INIT_COUNT
	.align		4
        /*0048*/ 	.byte	0x02, 0x4a
	.zero		1
	.zero		1


	//----- nvinfo : EIATTR_EXIT_INSTR_OFFSETS
	.align		4
        /*004c*/ 	.byte	0x04, 0x1c
        /*004e*/ 	.short	(.L_15 - .L_14)


	//   ....[0]....
.L_14:
        /*0050*/ 	.word	0x00000160


	//----- nvinfo : EIATTR_CBANK_PARAM_SIZE
	.align		4
.L_15:
        /*0054*/ 	.byte	0x03, 0x19
        /*0056*/ 	.short	0x0014


	//----- nvinfo : EIATTR_PARAM_CBANK
	.align		4
        /*0058*/ 	.byte	0x04, 0x0a
        /*005a*/ 	.short	(.L_17 - .L_16)
	.align		4
.L_16:
        /*005c*/ 	.word	index@(.nv.constant0._Z18reverseArrayKernelPiS_i)
        /*0060*/ 	.short	0x0380
        /*0062*/ 	.short	0x0014


	//----- nvinfo : EIATTR_SW_WAR
	.align		4
.L_17:
        /*0064*/ 	.byte	0x04, 0x36
        /*0066*/ 	.short	(.L_19 - .L_18)
.L_18:
        /*0068*/ 	.word	0x00000008
.L_19:


//--------------------- .nv.callgraph             --------------------------
	.section	.nv.callgraph,"",@"SHT_CUDA_CALLGRAPH"
	.align	4
	.sectionentsize	8
	.align		4
        /*0000*/ 	.word	0x00000000
	.align		4
        /*0004*/ 	.word	0xffffffff
	.align		4
        /*0008*/ 	.word	0x00000000
	.align		4
        /*000c*/ 	.word	0xfffffffe
	.align		4
        /*0010*/ 	.word	0x00000000
	.align		4
        /*0014*/ 	.word	0xfffffffd
	.align		4
        /*0018*/ 	.word	0x00000000
	.align		4
        /*001c*/ 	.word	0xfffffffc


//--------------------- .text._Z18reverseArrayKernelPiS_i --------------------------
	.section	.text._Z18reverseArrayKernelPiS_i,"ax",@progbits
	.align	128
        .global         _Z18reverseArrayKernelPiS_i
        .type           _Z18reverseArrayKernelPiS_i,@function
        .size           _Z18reverseArrayKernelPiS_i,(.L_x_1 - _Z18reverseArrayKernelPiS_i)
        .other          _Z18reverseArrayKernelPiS_i,@"STO_CUDA_ENTRY STV_DEFAULT"
_Z18reverseArrayKernelPiS_i:
.text._Z18reverseArrayKernelPiS_i:
[----:B------:R-:W-:Y:S01]  /*0000*/  LDC R1, c[0x0][0x37c] ;  /* 0x0000df00ff017b82 */ /* 0x000fe20000000800 */
[----:B------:R-:W0:Y:S07]  /*0010*/  S2R R4, SR_TID.X ;  /* 0x0000000000047919 */ /* 0x000e2e0000002100 */
[----:B------:R-:W0:Y:S01]  /*0020*/  S2UR UR4, SR_CTAID.X ;  /* 0x00000000000479c3 */ /* 0x000e220000002500 */
[----:B------:R-:W1:Y:S07]  /*0030*/  LDCU.64 UR6, c[0x0][0x358] ;  /* 0x00006b00ff0677ac */ /* 0x000e6e0008000a00 */
[----:B------:R-:W0:Y:S08]  /*0040*/  LDC R7, c[0x0][0x360] ;  /* 0x0000d800ff077b82 */ /* 0x000e300000000800 */
[----:B------:R-:W2:Y:S01]  /*0050*/  LDC.64 R2, c[0x0][0x380] ;  /* 0x0000e000ff027b82 */ /* 0x000ea20000000a00 */
[----:B0-----:R-:W-:-:S04]  /*0060*/  IMAD R7, R7, UR4, R4 ;  /* 0x0000000407077c24 */ /* 0x001fc8000f8e0204 */
[----:B--2---:R-:W-:-:S05]  /*0070*/  IMAD.WIDE R2, R7, 0x4, R2 ;  /* 0x0000000407027825 */ /* 0x004fca00078e0202 */
[----:B-1----:R0:W2:Y:S01]  /*0080*/  LDG.E R0, desc[UR6][R2.64] ;  /* 0x0000000602007981 */ /* 0x0020a2000c1e1900 */
[----:B------:R-:W1:Y:S01]  /*0090*/  S2UR UR5, SR_CgaCtaId ;  /* 0x00000000000579c3 */ /* 0x000e620000008800 */
[----:B------:R-:W-:Y:S01]  /*00a0*/  UMOV UR4, 0x400 ;  /* 0x0000040000047882 */ /* 0x000fe20000000000 */
[----:B------:R-:W-:Y:S01]  /*00b0*/  LOP3.LUT R7, RZ, R7, RZ, 0x33, !PT ;  /* 0x00000007ff077212 */ /* 0x000fe200078e33ff */
[----:B-1----:R-:W-:-:S06]  /*00c0*/  ULEA UR4, UR5, UR4, 0x18 ;  /* 0x0000000405047291 */ /* 0x002fcc000f8ec0ff */
[----:B------:R-:W-:Y:S02]  /*00d0*/  LEA R9, R4, UR4, 0x2 ;  /* 0x0000000404097c11 */ /* 0x000fe4000f8e10ff */
[----:B------:R-:W1:Y:S03]  /*00e0*/  LDC.64 R4, c[0x0][0x388] ;  /* 0x0000e200ff047b82 */ /* 0x000e660000000a00 */
[----:B------:R-:W0:Y:S02]  /*00f0*/  LDCU UR4, c[0x0][0x390] ;  /* 0x00007200ff0477ac */ /* 0x000e240008000800 */
[----:B0-----:R-:W-:-:S05]  /*0100*/  IADD3 R3, PT, PT, R7, UR4, RZ ;  /* 0x0000000407037c10 */ /* 0x001fca000fffe0ff */
[----:B-1----:R-:W-:Y:S01]  /*0110*/  IMAD.WIDE R2, R3, 0x4, R4 ;  /* 0x0000000403027825 */ /* 0x002fe200078e0204 */
[----:B--2---:R-:W-:Y:S01]  /*0120*/  STS [R9], R0 ;  /* 0x0000000009007388 */ /* 0x004fe20000000800 */
[----:B------:R-:W-:Y:S06]  /*0130*/  BAR.SYNC.DEFER_BLOCKING 0x0 ;  /* 0x0000000000007b1d */ /* 0x000fec0000010000 */
[----:B------:R-:W0:Y:S04]  /*0140*/  LDS R11, [R9] ;  /* 0x00000000090b7984 */ /* 0x000e280000000800 */
[----:B0-----:R-:W-:Y:S01]  /*0150*/  STG.E desc[UR6][R2.64], R11 ;  /* 0x0000000b02007986 */ /* 0x001fe2000c101906 */
[----:B------:R-:W-:Y:S05]  /*0160*/  EXIT ;  /* 0x000000000000794d */ /* 0x000fea0003800000 */
.L_x_0:
[----:B------:R-:W-:-:S00]  /*0170*/  BRA `(.L_x_0) ;  /* 0xfffffffc00fc7947 */ /* 0x000fc0000383ffff */
[----:B------:R-:W-:-:S00]  /*0180*/  NOP ;  /* 0x0000000000007918 */ /* 0x000fc00000000000 */
[----:B------:R-:W-:-:S00]  /*0190*/  NOP ;  /* 0x0000000000007918 */ /* 0x000fc00000000000 */
[----:B------:R-:W-:-:S00]  /*01a0*/  NOP ;  /* 0x0000000000007918 */ /* 0x000fc00000000000 */
[----:B------:R-:W-:-:S00]  /*01b0*/  NOP ;  /* 0x0000000000007918 */ /* 0x000fc00000000000 */
[----:B------:R-:W-:-:S00]  /*01c0*/  NOP ;  /* 0x0000000000007918 */ /* 0x000fc00000000000 */
[----:B------:R-:W-:-:S00]  /*01d0*/  NOP ;  /* 0x0000000000007918 */ /* 0x000fc00000000000 */
[----:B------:R-:W-:-:S00]  /*01e0*/  NOP ;  /* 0x0000000000007918 */ /* 0x000fc00000000000 */
[----:B------:R-:W-:-:S00]  /*01f0*/  NOP ;  /* 0x0000000000007918 */ /* 0x000fc00000000000 */
.L_x_1:


//--------------------- .nv.shared._Z18reverseArrayKernelPiS_i --------------------------
	.section	.nv.shared._Z18reverseArrayKernelPiS_i,"aw",@nobits
	.sectionflags	@""
	.align	4
.nv.shared._Z18reverseArrayKernelPiS_i:
	.zero		1152


//--------------------- .nv.shared.reserved.0     --------------------------
	.section	.nv.shared.reserved.0,"aw",@nobits
	.weak		__nv_reservedSMEM_offset_0_alias
	.size		__nv_reservedSMEM_offset_0_alias, 0, 64
	.other		__nv_reservedSMEM_offset_0_alias,@"STO_CUDA_RESERVED_SHARED STV_DEFAULT"
__nv_reservedSMEM_offset_0_alias:
	.zero		0
	.zero		64


//--------------------- .nv.constant0._Z18reverseArrayKernelPiS_i --------------------------
	.section	.nv.constant0._Z18reverseArrayKernelPiS_i,"a",@progbits
	.sectionflags	@""
	.align	4
.nv.constant0._Z18reverseArrayKernelPiS_i:
	.zero		916


//--------------------- SYMBOLS --------------------------

	.type		.nv.reservedSmem.offset0,@object
	.size		.nv.reservedSmem.offset0,0x4
	.type		.nv.reservedSmem.cap,@object
	.size		.nv.reservedSmem.cap,0x4
